//
// Generated by NVIDIA NVVM Compiler
//
// Compiler Build ID: CL-36424714
// Cuda compilation tools, release 13.0, V13.0.88
// Based on NVVM 20.0.0
//

.version 9.0
.target sm_100
.address_size 64

	// .globl	_Z11life_kernelPiS_ii

.visible .entry _Z11life_kernelPiS_ii(
	.param .u64 .ptr .align 1 _Z11life_kernelPiS_ii_param_0,
	.param .u64 .ptr .align 1 _Z11life_kernelPiS_ii_param_1,
	.param .u32 _Z11life_kernelPiS_ii_param_2,
	.param .u32 _Z11life_kernelPiS_ii_param_3
)
{
	.reg .pred 	%p<19>;
	.reg .b32 	%r<62>;
	.reg .b64 	%rd<17>;

	ld.param.u64 	%rd3, [_Z11life_kernelPiS_ii_param_0];
	ld.param.u64 	%rd2, [_Z11life_kernelPiS_ii_param_1];
	ld.param.u32 	%r27, [_Z11life_kernelPiS_ii_param_2];
	ld.param.u32 	%r29, [_Z11life_kernelPiS_ii_param_3];
	cvta.to.global.u64 	%rd1, %rd3;
	mov.u32 	%r30, %ctaid.x;
	mov.u32 	%r31, %ntid.x;
	mov.u32 	%r32, %tid.x;
	mad.lo.s32 	%r1, %r30, %r31, %r32;
	mov.u32 	%r33, %ctaid.y;
	mov.u32 	%r34, %ntid.y;
	mov.u32 	%r35, %tid.y;
	mad.lo.s32 	%r36, %r33, %r34, %r35;
	setp.ge.s32 	%p1, %r1, %r27;
	setp.ge.s32 	%p2, %r36, %r29;
	or.pred  	%p3, %p1, %p2;
	@%p3 bra 	$L__BB0_17;
	rem.u32 	%r38, %r1, %r27;
	rem.u32 	%r39, %r36, %r29;
	mad.lo.s32 	%r3, %r39, %r27, %r38;
	mul.wide.u32 	%rd4, %r3, 4;
	add.s64 	%rd5, %rd1, %rd4;
	ld.global.u32 	%r4, [%rd5];
	add.s32 	%r40, %r1, -1;
	rem.u32 	%r41, %r40, %r27;
	add.s32 	%r42, %r36, -1;
	rem.u32 	%r43, %r42, %r29;
	mul.lo.s32 	%r5, %r43, %r27;
	add.s32 	%r44, %r5, %r41;
	mul.wide.u32 	%rd6, %r44, 4;
	add.s64 	%rd7, %rd1, %rd6;
	ld.global.u32 	%r6, [%rd7];
	setp.eq.s32 	%p4, %r6, 2;
	selp.u32 	%r57, 1, 0, %p4;
	setp.eq.s32 	%p5, %r6, 1;
	selp.u32 	%r58, 1, 0, %p5;
	add.s32 	%r45, %r36, 1;
	rem.u32 	%r46, %r45, %r29;
	mul.lo.s32 	%r9, %r46, %r27;
	add.s32 	%r47, %r9, %r41;
	mul.wide.u32 	%rd8, %r47, 4;
	add.s64 	%rd9, %rd1, %rd8;
	ld.global.u32 	%r37, [%rd9];
	setp.eq.s32 	%p6, %r37, 1;
	@%p6 bra 	$L__BB0_4;
	setp.ne.s32 	%p7, %r37, 2;
	@%p7 bra 	$L__BB0_5;
	setp.eq.s32 	%p8, %r6, 2;
	selp.b32 	%r57, 2, 1, %p8;
	bra.uni 	$L__BB0_5;
$L__BB0_4:
	setp.eq.s32 	%p9, %r6, 1;
	selp.b32 	%r58, 2, 1, %p9;
$L__BB0_5:
	add.s32 	%r49, %r1, 1;
	rem.u32 	%r14, %r49, %r27;
	add.s32 	%r50, %r5, %r14;
	mul.wide.u32 	%rd10, %r50, 4;
	add.s64 	%rd11, %rd1, %rd10;
	ld.global.u32 	%r48, [%rd11];
	setp.eq.s32 	%p10, %r48, 1;
	@%p10 bra 	$L__BB0_8;
	setp.ne.s32 	%p11, %r48, 2;
	@%p11 bra 	$L__BB0_9;
	add.s32 	%r57, %r57, 1;
	bra.uni 	$L__BB0_9;
$L__BB0_8:
	add.s32 	%r58, %r58, 1;
$L__BB0_9:
	add.s32 	%r52, %r9, %r14;
	mul.wide.u32 	%rd12, %r52, 4;
	add.s64 	%rd13, %rd1, %rd12;
	ld.global.u32 	%r51, [%rd13];
	setp.eq.s32 	%p12, %r51, 1;
	@%p12 bra 	$L__BB0_12;
	setp.ne.s32 	%p13, %r51, 2;
	@%p13 bra 	$L__BB0_13;
	add.s32 	%r57, %r57, 1;
	bra.uni 	$L__BB0_13;
$L__BB0_12:
	add.s32 	%r58, %r58, 1;
$L__BB0_13:
	setp.ne.s32 	%p14, %r4, 0;
	add.s32 	%r53, %r58, %r57;
	setp.ne.s32 	%p15, %r53, 3;
	or.pred  	%p16, %p14, %p15;
	@%p16 bra 	$L__BB0_15;
	setp.gt.u32 	%p18, %r58, 1;
	selp.b32 	%r61, 1, 2, %p18;
	bra.uni 	$L__BB0_16;
$L__BB0_15:
	add.s32 	%r54, %r53, -4;
	setp.lt.u32 	%p17, %r54, -2;
	selp.b32 	%r61, 0, %r4, %p17;
$L__BB0_16:
	cvta.to.global.u64 	%rd14, %rd2;
	mul.wide.s32 	%rd15, %r3, 4;
	add.s64 	%rd16, %rd14, %rd15;
	st.global.u32 	[%rd16], %r61;
$L__BB0_17:
	ret;

}


// ===== COMPILED SASS (sm_100) =====

	.target	sm_100

	.elftype	@"ET_EXEC"


//--------------------- .note.nv.tkinfo           --------------------------
	.section	.note.nv.tkinfo,"",@"SHT_NOTE"
	.sectionflags	@"SHF_NOTE_NV_TKINFO"
	.tkinfo
        /*0018*/ 	.word	0x00000002
        /*0030*/ 	.string	""
        /*0030*/ 	.string	"ptxas"
        /*0030*/ 	.string	"Cuda compilation tools, release 13.0, V13.0.88"
        /*0030*/ 	.string	"Build cuda_13.0.r13.0/compiler.36424714_0"
        /*0030*/ 	.string	"-arch sm_100 -m 64 "



//--------------------- .note.nv.cuinfo           --------------------------
	.section	.note.nv.cuinfo,"",@"SHT_NOTE"
	.sectionflags	@"SHF_NOTE_NV_CUINFO"
        /*0018*/ 	.short	0x0002
        /*001a*/ 	.short	0x0064
        /*001c*/ 	.short	0x0082
	.zero		2


//--------------------- .nv.info                  --------------------------
	.section	.nv.info,"",@"SHT_CUDA_INFO"
	.align	4


	//----- nvinfo : EIATTR_REGCOUNT
	.align		4
        /*0000*/ 	.byte	0x04, 0x2f
        /*0002*/ 	.short	(.L_1 - .L_0)
	.align		4
.L_0:
        /*0004*/ 	.word	index@(_Z11life_kernelPiS_ii)
        /*0008*/ 	.word	0x00000014


	//----- nvinfo : EIATTR_FRAME_SIZE
	.align		4
.L_1:
        /*000c*/ 	.byte	0x04, 0x11
        /*000e*/ 	.short	(.L_3 - .L_2)
	.align		4
.L_2:
        /*0010*/ 	.word	index@(_Z11life_kernelPiS_ii)
        /*0014*/ 	.word	0x00000000


	//----- nvinfo : EIATTR_MIN_STACK_SIZE
	.align		4
.L_3:
        /*0018*/ 	.byte	0x04, 0x12
        /*001a*/ 	.short	(.L_5 - .L_4)
	.align		4
.L_4:
        /*001c*/ 	.word	index@(_Z11life_kernelPiS_ii)
        /*0020*/ 	.word	0x00000000
.L_5:


//--------------------- .nv.compat                --------------------------
	.section	.nv.compat,"",@"SHT_CUDA_COMPAT_INFO"
	.align	4
        /*0000*/ 	.byte	0x02, 0x09, 0x00, 0x00, 0x02, 0x02, 0x01, 0x00, 0x02, 0x05, 0x05, 0x00, 0x03, 0x07, 0x01, 0x01
        /*0010*/ 	.byte	0x02, 0x03, 0x00, 0x00, 0x02, 0x06, 0x01, 0x00, 0x04, 0x0b, 0x08, 0x00, 0x09, 0x00, 0x00, 0x00
        /*0020*/ 	.byte	0x00, 0x00, 0x00, 0x00


//--------------------- .nv.info._Z11life_kernelPiS_ii --------------------------
	.section	.nv.info._Z11life_kernelPiS_ii,"",@"SHT_CUDA_INFO"
	.sectionflags	@""
	.align	4


	//----- nvinfo : EIATTR_CUDA_API_VERSION
	.align		4
        /*0000*/ 	.byte	0x04, 0x37
        /*0002*/ 	.short	(.L_7 - .L_6)
.L_6:
        /*0004*/ 	.word	0x00000082


	//----- nvinfo : EIATTR_KPARAM_INFO
	.align		4
.L_7:
        /*0008*/ 	.byte	0x04, 0x17
        /*000a*/ 	.short	(.L_9 - .L_8)
.L_8:
        /*000c*/ 	.word	0x00000000
        /*0010*/ 	.short	0x0003
        /*0012*/ 	.short	0x0014
        /*0014*/ 	.byte	0x00, 0xf0, 0x11, 0x00


	//----- nvinfo : EIATTR_KPARAM_INFO
	.align		4
.L_9:
        /*0018*/ 	.byte	0x04, 0x17
        /*001a*/ 	.short	(.L_11 - .L_10)
.L_10:
        /*001c*/ 	.word	0x00000000
        /*0020*/ 	.short	0x0002
        /*0022*/ 	.short	0x0010
        /*0024*/ 	.byte	0x00, 0xf0, 0x11, 0x00


	//----- nvinfo : EIATTR_KPARAM_INFO
	.align		4
.L_11:
        /*0028*/ 	.byte	0x04, 0x17
        /*002a*/ 	.short	(.L_13 - .L_12)
.L_12:
        /*002c*/ 	.word	0x00000000
        /*0030*/ 	.short	0x0001
        /*0032*/ 	.short	0x0008
        /*0034*/ 	.byte	0x00, 0xf5, 0x21, 0x00


	//----- nvinfo : EIATTR_KPARAM_INFO
	.align		4
.L_13:
        /*0038*/ 	.byte	0x04, 0x17
        /*003a*/ 	.short	(.L_15 - .L_14)
.L_14:
        /*003c*/ 	.word	0x00000000
        /*0040*/ 	.short	0x0000
        /*0042*/ 	.short	0x0000
        /*0044*/ 	.byte	0x00, 0xf5, 0x21, 0x00


	//----- nvinfo : EIATTR_SPARSE_MMA_MASK
	.align		4
.L_15:
        /*0048*/ 	.byte	0x03, 0x50
        /*004a*/ 	.short	0x0000


	//----- nvinfo : EIATTR_MAXREG_COUNT
	.align		4
        /*004c*/ 	.byte	0x03, 0x1b
        /*004e*/ 	.short	0x00ff


	//----- nvinfo : EIATTR_MERCURY_ISA_VERSION
	.align		4
        /*0050*/ 	.byte	0x03, 0x5f
        /*0052*/ 	.short	0x0101


	//----- nvinfo : EIATTR_VRC_CTA_INIT_COUNT
	.align		4
        /*0054*/ 	.byte	0x02, 0x4a
	.zero		1
	.zero		1


	//----- nvinfo : EIATTR_EXIT_INSTR_OFFSETS
	.align		4
        /*0058*/ 	.byte	0x04, 0x1c
        /*005a*/ 	.short	(.L_17 - .L_16)


	//   ....[0]....
.L_16:
        /*005c*/ 	.word	0x000000c0


	//   ....[1]....
        /*0060*/ 	.word	0x00000930


	//----- nvinfo : EIATTR_CRS_STACK_SIZE
	.align		4
.L_17:
        /*0064*/ 	.byte	0x04, 0x1e
        /*0066*/ 	.short	(.L_19 - .L_18)
.L_18:
        /*0068*/ 	.word	0x00000000


	//----- nvinfo : EIATTR_CBANK_PARAM_SIZE
	.align		4
.L_19:
        /*006c*/ 	.byte	0x03, 0x19
        /*006e*/ 	.short	0x0018


	//----- nvinfo : EIATTR_PARAM_CBANK
	.align		4
        /*0070*/ 	.byte	0x04, 0x0a
        /*0072*/ 	.short	(.L_21 - .L_20)
	.align		4
.L_20:
        /*0074*/ 	.word	index@(.nv.constant0._Z11life_kernelPiS_ii)
        /*0078*/ 	.short	0x0380
        /*007a*/ 	.short	0x0018


	//----- nvinfo : EIATTR_SW_WAR
	.align		4
.L_21:
        /*007c*/ 	.byte	0x04, 0x36
        /*007e*/ 	.short	(.L_23 - .L_22)
.L_22:
        /*0080*/ 	.word	0x00000008
.L_23:


//--------------------- .nv.callgraph             --------------------------
	.section	.nv.callgraph,"",@"SHT_CUDA_CALLGRAPH"
	.align	4
	.sectionentsize	8
	.align		4
        /*0000*/ 	.word	0x00000000
	.align		4
        /*0004*/ 	.word	0xffffffff
	.align		4
        /*0008*/ 	.word	0x00000000
	.align		4
        /*000c*/ 	.word	0xfffffffe
	.align		4
        /*0010*/ 	.word	0x00000000
	.align		4
        /*0014*/ 	.word	0xfffffffd
	.align		4
        /*0018*/ 	.word	0x00000000
	.align		4
        /*001c*/ 	.word	0xfffffffc


//--------------------- .text._Z11life_kernelPiS_ii --------------------------
	.section	.text._Z11life_kernelPiS_ii,"ax",@progbits
	.align	128
        .global         _Z11life_kernelPiS_ii
        .type           _Z11life_kernelPiS_ii,@function
        .size           _Z11life_kernelPiS_ii,(.L_x_10 - _Z11life_kernelPiS_ii)
        .other          _Z11life_kernelPiS_ii,@"STO_CUDA_ENTRY STV_DEFAULT"
_Z11life_kernelPiS_ii:
.text._Z11life_kernelPiS_ii:
[----:B------:R-:W-:Y:S01]  /*0000*/  LDC R1, c[0x0][0x37c] ;  /* 0x0000df00ff017b82 */ /* 0x000fe20000000800 */
[----:B------:R-:W0:Y:S07]  /*0010*/  S2R R5, SR_TID.Y ;  /* 0x0000000000057919 */ /* 0x000e2e0000002200 */
[----:B------:R-:W1:Y:S01]  /*0020*/  LDC R0, c[0x0][0x360] ;  /* 0x0000d800ff007b82 */ /* 0x000e620000000800 */
[----:B------:R-:W2:Y:S01]  /*0030*/  LDCU.64 UR6, c[0x0][0x390] ;  /* 0x00007200ff0677ac */ /* 0x000ea20008000a00 */
[----:B------:R-:W1:Y:S06]  /*0040*/  S2R R3, SR_TID.X ;  /* 0x0000000000037919 */ /* 0x000e6c0000002100 */
[----:B------:R-:W0:Y:S08]  /*0050*/  S2UR UR5, SR_CTAID.Y ;  /* 0x00000000000579c3 */ /* 0x000e300000002600 */
[----:B------:R-:W0:Y:S08]  /*0060*/  LDC R2, c[0x0][0x364] ;  /* 0x0000d900ff027b82 */ /* 0x000e300000000800 */
[----:B------:R-:W1:Y:S01]  /*0070*/  S2UR UR4, SR_CTAID.X ;  /* 0x00000000000479c3 */ /* 0x000e620000002500 */
[----:B0-----:R-:W-:-:S05]  /*0080*/  IMAD R2, R2, UR5, R5 ;  /* 0x0000000502027c24 */ /* 0x001fca000f8e0205 */
[----:B--2---:R-:W-:Y:S01]  /*0090*/  ISETP.GE.AND P0, PT, R2, UR7, PT ;  /* 0x0000000702007c0c */ /* 0x004fe2000bf06270 */
[----:B-1----:R-:W-:-:S05]  /*00a0*/  IMAD R0, R0, UR4, R3 ;  /* 0x0000000400007c24 */ /* 0x002fca000f8e0203 */
[----:B------:R-:W-:-:S13]  /*00b0*/  ISETP.GE.OR P0, PT, R0, UR6, P0 ;  /* 0x0000000600007c0c */ /* 0x000fda0008706670 */
[----:B------:R-:W-:Y:S05]  /*00c0*/  @P0 EXIT ;  /* 0x000000000000094d */ /* 0x000fea0003800000 */
[----:B------:R-:W0:Y:S01]  /*00d0*/  I2F.U32.RP R8, UR7 ;  /* 0x0000000700087d06 */ /* 0x000e220008209000 */
[----:B------:R-:W1:Y:S07]  /*00e0*/  LDCU.64 UR4, c[0x0][0x358] ;  /* 0x00006b00ff0477ac */ /* 0x000e6e0008000a00 */
[----:B------:R-:W2:Y:S08]  /*00f0*/  I2F.U32.RP R3, UR6 ;  /* 0x0000000600037d06 */ /* 0x000eb00008209000 */
[----:B0-----:R-:W0:Y:S08]  /*0100*/  MUFU.RCP R8, R8 ;  /* 0x0000000800087308 */ /* 0x001e300000001000 */
[----:B--2---:R-:W2:Y:S01]  /*0110*/  MUFU.RCP R3, R3 ;  /* 0x0000000300037308 */ /* 0x004ea20000001000 */
[----:B0-----:R-:W-:-:S02]  /*0120*/  VIADD R6, R8, 0xffffffe ;  /* 0x0ffffffe08067836 */ /* 0x001fc40000000000 */
[----:B------:R-:W-:-:S05]  /*0130*/  VIADD R8, R2, 0xffffffff ;  /* 0xffffffff02087836 */ /* 0x000fca0000000000 */
[----:B------:R0:W3:Y:S01]  /*0140*/  F2I.FTZ.U32.TRUNC.NTZ R7, R6 ;  /* 0x0000000600077305 */ /* 0x0000e2000021f000 */
[----:B--2---:R-:W-:-:S07]  /*0150*/  VIADD R4, R3, 0xffffffe ;  /* 0x0ffffffe03047836 */ /* 0x004fce0000000000 */
[----:B------:R2:W4:Y:S01]  /*0160*/  F2I.FTZ.U32.TRUNC.NTZ R5, R4 ;  /* 0x0000000400057305 */ /* 0x000522000021f000 */
[----:B0-----:R-:W-:Y:S01]  /*0170*/  HFMA2 R6, -RZ, RZ, 0, 0 ;  /* 0x00000000ff067431 */ /* 0x001fe200000001ff */
[----:B---3--:R-:W-:Y:S01]  /*0180*/  IADD3 R9, PT, PT, RZ, -R7, RZ ;  /* 0x80000007ff097210 */ /* 0x008fe20007ffe0ff */
[----:B--2---:R-:W-:-:S04]  /*0190*/  IMAD.MOV.U32 R4, RZ, RZ, RZ ;  /* 0x000000ffff047224 */ /* 0x004fc800078e00ff */
[----:B------:R-:W-:Y:S02]  /*01a0*/  IMAD R9, R9, UR7, RZ ;  /* 0x0000000709097c24 */ /* 0x000fe4000f8e02ff */
[----:B----4-:R-:W-:Y:S02]  /*01b0*/  IMAD.MOV R10, RZ, RZ, -R5 ;  /* 0x000000ffff0a7224 */ /* 0x010fe400078e0a05 */
[----:B------:R-:W-:-:S04]  /*01c0*/  IMAD.HI.U32 R7, R7, R9, R6 ;  /* 0x0000000907077227 */ /* 0x000fc800078e0006 */
[----:B------:R-:W-:Y:S01]  /*01d0*/  IMAD R3, R10, UR6, RZ ;  /* 0x000000060a037c24 */ /* 0x000fe2000f8e02ff */
[----:B------:R-:W-:Y:S01]  /*01e0*/  IADD3 R10, PT, PT, R2, 0x1, RZ ;  /* 0x00000001020a7810 */ /* 0x000fe20007ffe0ff */
[----:B------:R-:W-:-:S04]  /*01f0*/  IMAD.HI.U32 R6, R7, R8, RZ ;  /* 0x0000000807067227 */ /* 0x000fc800078e00ff */
[----:B------:R-:W-:-:S04]  /*0200*/  IMAD.HI.U32 R5, R5, R3, R4 ;  /* 0x0000000305057227 */ /* 0x000fc800078e0004 */
[----:B------:R-:W-:Y:S02]  /*0210*/  VIADD R4, R0, 0xffffffff ;  /* 0xffffffff00047836 */ /* 0x000fe40000000000 */
[----:B------:R-:W-:-:S04]  /*0220*/  IMAD.HI.U32 R9, R7, R10, RZ ;  /* 0x0000000a07097227 */ /* 0x000fc800078e00ff */
[----:B------:R-:W-:Y:S01]  /*0230*/  IMAD.HI.U32 R3, R5, R4, RZ ;  /* 0x0000000405037227 */ /* 0x000fe200078e00ff */
[----:B------:R-:W-:-:S03]  /*0240*/  IADD3 R9, PT, PT, -R9, RZ, RZ ;  /* 0x000000ff09097210 */ /* 0x000fc60007ffe1ff */
[----:B------:R-:W-:Y:S02]  /*0250*/  IMAD.MOV R11, RZ, RZ, -R6 ;  /* 0x000000ffff0b7224 */ /* 0x000fe400078e0a06 */
[----:B------:R-:W-:Y:S02]  /*0260*/  IMAD.MOV R3, RZ, RZ, -R3 ;  /* 0x000000ffff037224 */ /* 0x000fe400078e0a03 */
[----:B------:R-:W-:Y:S01]  /*0270*/  IMAD R6, R11, UR7, R8 ;  /* 0x000000070b067c24 */ /* 0x000fe2000f8e0208 */
[----:B------:R-:W-:Y:S01]  /*0280*/  LOP3.LUT R11, RZ, UR7, RZ, 0x33, !PT ;  /* 0x00000007ff0b7c12 */ /* 0x000fe2000f8e33ff */
[----:B------:R-:W-:Y:S01]  /*0290*/  IMAD R13, R3, UR6, R4 ;  /* 0x00000006030d7c24 */ /* 0x000fe2000f8e0204 */
[----:B------:R-:W-:Y:S01]  /*02a0*/  LOP3.LUT R4, RZ, UR6, RZ, 0x33, !PT ;  /* 0x00000006ff047c12 */ /* 0x000fe2000f8e33ff */
[----:B------:R-:W-:Y:S01]  /*02b0*/  IMAD R10, R9, UR7, R10 ;  /* 0x00000007090a7c24 */ /* 0x000fe2000f8e020a */
[----:B------:R-:W-:Y:S01]  /*02c0*/  ISETP.GE.U32.AND P1, PT, R6, UR7, PT ;  /* 0x0000000706007c0c */ /* 0x000fe2000bf26070 */
[----:B------:R-:W-:Y:S01]  /*02d0*/  IMAD.HI.U32 R7, R7, R2, RZ ;  /* 0x0000000207077227 */ /* 0x000fe200078e00ff */
[----:B------:R-:W-:-:S02]  /*02e0*/  ISETP.GE.U32.AND P0, PT, R13, UR6, PT ;  /* 0x000000060d007c0c */ /* 0x000fc4000bf06070 */
[----:B------:R-:W-:Y:S01]  /*02f0*/  ISETP.GE.U32.AND P2, PT, R10, UR7, PT ;  /* 0x000000070a007c0c */ /* 0x000fe2000bf46070 */
[----:B------:R-:W-:-:S04]  /*0300*/  IMAD.HI.U32 R3, R5, R0, RZ ;  /* 0x0000000005037227 */ /* 0x000fc800078e00ff */
[----:B------:R-:W-:Y:S02]  /*0310*/  IMAD.MOV R7, RZ, RZ, -R7 ;  /* 0x000000ffff077224 */ /* 0x000fe400078e0a07 */
[----:B------:R-:W-:Y:S02]  /*0320*/  IMAD.MOV R3, RZ, RZ, -R3 ;  /* 0x000000ffff037224 */ /* 0x000fe400078e0a03 */
[----:B------:R-:W-:Y:S01]  /*0330*/  @P1 IADD3 R6, PT, PT, R6, -UR7, RZ ;  /* 0x8000000706061c10 */ /* 0x000fe2000fffe0ff */
[----:B------:R-:W-:Y:S01]  /*0340*/  IMAD R8, R7, UR7, R2 ;  /* 0x0000000707087c24 */ /* 0x000fe2000f8e0202 */
[----:B------:R-:W-:Y:S01]  /*0350*/  ISETP.NE.U32.AND P1, PT, RZ, UR7, PT ;  /* 0x00000007ff007c0c */ /* 0x000fe2000bf25070 */
[----:B------:R-:W-:Y:S01]  /*0360*/  @P0 VIADD R13, R13, -UR6 ;  /* 0x800000060d0d0c36 */ /* 0x000fe20008000000 */
[----:B------:R-:W-:Y:S01]  /*0370*/  ISETP.GE.U32.AND P4, PT, R6, UR7, PT ;  /* 0x0000000706007c0c */ /* 0x000fe2000bf86070 */
[----:B------:R-:W-:Y:S01]  /*0380*/  @P2 VIADD R10, R10, -UR7 ;  /* 0x800000070a0a2c36 */ /* 0x000fe20008000000 */
[----:B------:R-:W-:Y:S01]  /*0390*/  ISETP.GE.U32.AND P5, PT, R8, UR7, PT ;  /* 0x0000000708007c0c */ /* 0x000fe2000bfa6070 */
[----:B------:R-:W-:Y:S01]  /*03a0*/  IMAD R9, R3, UR6, R0 ;  /* 0x0000000603097c24 */ /* 0x000fe2000f8e0200 */
[----:B------:R-:W-:Y:S01]  /*03b0*/  ISETP.GE.U32.AND P3, PT, R13, UR6, PT ;  /* 0x000000060d007c0c */ /* 0x000fe2000bf66070 */
[----:B------:R-:W0:Y:S01]  /*03c0*/  LDC.64 R2, c[0x0][0x380] ;  /* 0x0000e000ff027b82 */ /* 0x000e220000000a00 */
[----:B------:R-:W-:-:S02]  /*03d0*/  ISETP.GE.U32.AND P2, PT, R10, UR7, PT ;  /* 0x000000070a007c0c */ /* 0x000fc4000bf46070 */
[----:B------:R-:W-:Y:S02]  /*03e0*/  ISETP.GE.U32.AND P6, PT, R9, UR6, PT ;  /* 0x0000000609007c0c */ /* 0x000fe4000bfc6070 */
[----:B------:R-:W-:-:S03]  /*03f0*/  ISETP.NE.U32.AND P0, PT, RZ, UR6, PT ;  /* 0x00000006ff007c0c */ /* 0x000fc6000bf05070 */
[----:B------:R-:W-:Y:S02]  /*0400*/  @P4 VIADD R6, R6, -UR7 ;  /* 0x8000000706064c36 */ /* 0x000fe40008000000 */
[----:B------:R-:W-:Y:S02]  /*0410*/  @P5 IADD3 R8, PT, PT, R8, -UR7, RZ ;  /* 0x8000000708085c10 */ /* 0x000fe4000fffe0ff */
[----:B------:R-:W-:Y:S02]  /*0420*/  @P3 IADD3 R13, PT, PT, R13, -UR6, RZ ;  /* 0x800000060d0d3c10 */ /* 0x000fe4000fffe0ff */
[----:B------:R-:W-:Y:S01]  /*0430*/  @P2 VIADD R10, R10, -UR7 ;  /* 0x800000070a0a2c36 */ /* 0x000fe20008000000 */
[----:B------:R-:W-:Y:S01]  /*0440*/  SEL R7, R11, R6, !P1 ;  /* 0x000000060b077207 */ /* 0x000fe20004800000 */
[----:B------:R-:W-:Y:S01]  /*0450*/  @P6 VIADD R9, R9, -UR6 ;  /* 0x8000000609096c36 */ /* 0x000fe20008000000 */
[----:B------:R-:W-:Y:S02]  /*0460*/  SEL R13, R4, R13, !P0 ;  /* 0x0000000d040d7207 */ /* 0x000fe40004000000 */
[----:B------:R-:W-:-:S02]  /*0470*/  SEL R6, R11, R10, !P1 ;  /* 0x0000000a0b067207 */ /* 0x000fc40004800000 */
[----:B------:R-:W-:Y:S01]  /*0480*/  ISETP.GE.U32.AND P5, PT, R8, UR7, PT ;  /* 0x0000000708007c0c */ /* 0x000fe2000bfa6070 */
[--C-:B------:R-:W-:Y:S01]  /*0490*/  IMAD R15, R7, UR6, R13.reuse ;  /* 0x00000006070f7c24 */ /* 0x100fe2000f8e020d */
[----:B------:R-:W-:Y:S01]  /*04a0*/  ISETP.GE.U32.AND P3, PT, R9, UR6, PT ;  /* 0x0000000609007c0c */ /* 0x000fe2000bf66070 */
[----:B------:R-:W-:Y:S02]  /*04b0*/  IMAD R17, R6, UR6, R13 ;  /* 0x0000000606117c24 */ /* 0x000fe4000f8e020d */
[----:B0-----:R-:W-:-:S04]  /*04c0*/  IMAD.WIDE.U32 R12, R15, 0x4, R2 ;  /* 0x000000040f0c7825 */ /* 0x001fc800078e0002 */
[----:B------:R-:W-:Y:S02]  /*04d0*/  IMAD.WIDE.U32 R14, R17, 0x4, R2 ;  /* 0x00000004110e7825 */ /* 0x000fe400078e0002 */
[----:B-1----:R-:W2:Y:S02]  /*04e0*/  LDG.E R12, desc[UR4][R12.64] ;  /* 0x000000040c0c7981 */ /* 0x002ea4000c1e1900 */
[----:B------:R-:W-:Y:S02]  /*04f0*/  @P5 VIADD R8, R8, -UR7 ;  /* 0x8000000708085c36 */ /* 0x000fe40008000000 */
[----:B------:R-:W3:Y:S01]  /*0500*/  LDG.E R14, desc[UR4][R14.64] ;  /* 0x000000040e0e7981 */ /* 0x000ee2000c1e1900 */
[----:B------:R-:W-:Y:S02]  /*0510*/  @P3 IADD3 R9, PT, PT, R9, -UR6, RZ ;  /* 0x8000000609093c10 */ /* 0x000fe4000fffe0ff */
[----:B------:R-:W-:Y:S02]  /*0520*/  SEL R8, R11, R8, !P1 ;  /* 0x000000080b087207 */ /* 0x000fe40004800000 */
[----:B------:R-:W-:-:S05]  /*0530*/  SEL R9, R4, R9, !P0 ;  /* 0x0000000904097207 */ /* 0x000fca0004000000 */
[----:B------:R-:W-:-:S04]  /*0540*/  IMAD R9, R8, UR6, R9 ;  /* 0x0000000608097c24 */ /* 0x000fc8000f8e0209 */
[----:B------:R-:W-:-:S05]  /*0550*/  IMAD.WIDE.U32 R10, R9, 0x4, R2 ;  /* 0x00000004090a7825 */ /* 0x000fca00078e0002 */
[----:B------:R0:W5:Y:S01]  /*0560*/  LDG.E R8, desc[UR4][R10.64] ;  /* 0x000000040a087981 */ /* 0x000162000c1e1900 */
[----:B------:R-:W-:Y:S01]  /*0570*/  BSSY.RECONVERGENT B0, `(.L_x_0) ;  /* 0x000000e000007945 */ /* 0x000fe20003800200 */
[----:B---3--:R-:W-:Y:S02]  /*0580*/  ISETP.NE.AND P3, PT, R14, 0x1, PT ;  /* 0x000000010e00780c */ /* 0x008fe40003f65270 */
[C---:B--2---:R-:W-:Y:S02]  /*0590*/  ISETP.NE.AND P1, PT, R12.reuse, 0x2, PT ;  /* 0x000000020c00780c */ /* 0x044fe40003f25270 */
[----:B------:R-:W-:Y:S02]  /*05a0*/  ISETP.NE.AND P2, PT, R12, 0x1, PT ;  /* 0x000000010c00780c */ /* 0x000fe40003f45270 */
[----:B------:R-:W-:Y:S02]  /*05b0*/  SEL R17, RZ, 0x1, P1 ;  /* 0x00000001ff117807 */ /* 0x000fe40000800000 */
[----:B------:R-:W-:-:S05]  /*05c0*/  SEL R16, RZ, 0x1, P2 ;  /* 0x00000001ff107807 */ /* 0x000fca0001000000 */
[----:B0-----:R-:W-:Y:S05]  /*05d0*/  @!P3 BRA `(.L_x_1) ;  /* 0x000000000014b947 */ /* 0x001fea0003800000 */
[----:B------:R-:W-:-:S13]  /*05e0*/  ISETP.NE.AND P2, PT, R14, 0x2, PT ;  /* 0x000000020e00780c */ /* 0x000fda0003f45270 */
[----:B------:R-:W-:Y:S05]  /*05f0*/  @P2 BRA `(.L_x_2) ;  /* 0x0000000000142947 */ /* 0x000fea0003800000 */
[----:B------:R-:W-:-:S05]  /*0600*/  IMAD.MOV.U32 R17, RZ, RZ, 0x2 ;  /* 0x00000002ff117424 */ /* 0x000fca00078e00ff */
[----:B------:R-:W-:Y:S01]  /*0610*/  SEL R17, R17, 0x1, !P1 ;  /* 0x0000000111117807 */ /* 0x000fe20004800000 */
[----:B------:R-:W-:Y:S06]  /*0620*/  BRA `(.L_x_2) ;  /* 0x0000000000087947 */ /* 0x000fec0003800000 */
.L_x_1:
[----:B------:R-:W-:-:S05]  /*0630*/  IMAD.MOV.U32 R16, RZ, RZ, 0x2 ;  /* 0x00000002ff107424 */ /* 0x000fca00078e00ff */
[----:B------:R-:W-:-:S07]  /*0640*/  SEL R16, R16, 0x1, !P2 ;  /* 0x0000000110107807 */ /* 0x000fce0005000000 */
.L_x_2:
[----:B------:R-:W-:Y:S05]  /*0650*/  BSYNC.RECONVERGENT B0 ;  /* 0x0000000000007941 */ /* 0x000fea0003800200 */
.L_x_0:
[----:B------:R-:W-:-:S05]  /*0660*/  IADD3 R0, PT, PT, R0, 0x1, RZ ;  /* 0x0000000100007810 */ /* 0x000fca0007ffe0ff */
[----:B------:R-:W-:-:S04]  /*0670*/  IMAD.HI.U32 R5, R5, R0, RZ ;  /* 0x0000000005057227 */ /* 0x000fc800078e00ff */
[----:B------:R-:W-:-:S04]  /*0680*/  IMAD.MOV R5, RZ, RZ, -R5 ;  /* 0x000000ffff057224 */ /* 0x000fc800078e0a05 */
[----:B------:R-:W-:-:S05]  /*0690*/  IMAD R5, R5, UR6, R0 ;  /* 0x0000000605057c24 */ /* 0x000fca000f8e0200 */
[----:B------:R-:W-:-:S13]  /*06a0*/  ISETP.GE.U32.AND P1, PT, R5, UR6, PT ;  /* 0x0000000605007c0c */ /* 0x000fda000bf26070 */
[----:B------:R-:W-:-:S05]  /*06b0*/  @P1 VIADD R5, R5, -UR6 ;  /* 0x8000000605051c36 */ /* 0x000fca0008000000 */
[----:B------:R-:W-:-:S13]  /*06c0*/  ISETP.GE.U32.AND P1, PT, R5, UR6, PT ;  /* 0x0000000605007c0c */ /* 0x000fda000bf26070 */
[----:B------:R-:W-:-:S04]  /*06d0*/  @P1 IADD3 R5, PT, PT, R5, -UR6, RZ ;  /* 0x8000000605051c10 */ /* 0x000fc8000fffe0ff */
[----:B------:R-:W-:-:S05]  /*06e0*/  SEL R0, R4, R5, !P0 ;  /* 0x0000000504007207 */ /* 0x000fca0004000000 */
[----:B------:R-:W-:-:S04]  /*06f0*/  IMAD R5, R7, UR6, R0 ;  /* 0x0000000607057c24 */ /* 0x000fc8000f8e0200 */
[----:B------:R-:W-:-:S06]  /*0700*/  IMAD.WIDE.U32 R4, R5, 0x4, R2 ;  /* 0x0000000405047825 */ /* 0x000fcc00078e0002 */
[----:B------:R-:W2:Y:S01]  /*0710*/  LDG.E R4, desc[UR4][R4.64] ;  /* 0x0000000404047981 */ /* 0x000ea2000c1e1900 */
[----:B------:R-:W-:Y:S01]  /*0720*/  BSSY.RECONVERGENT B0, `(.L_x_3) ;  /* 0x0000008000007945 */ /* 0x000fe20003800200 */
[----:B--2---:R-:W-:-:S13]  /*0730*/  ISETP.NE.AND P0, PT, R4, 0x1, PT ;  /* 0x000000010400780c */ /* 0x004fda0003f05270 */
[----:B------:R-:W-:Y:S05]  /*0740*/  @!P0 BRA `(.L_x_4) ;  /* 0x0000000000108947 */ /* 0x000fea0003800000 */
[----:B------:R-:W-:-:S13]  /*0750*/  ISETP.NE.AND P0, PT, R4, 0x2, PT ;  /* 0x000000020400780c */ /* 0x000fda0003f05270 */
[----:B------:R-:W-:Y:S05]  /*0760*/  @P0 BRA `(.L_x_5) ;  /* 0x00000000000c0947 */ /* 0x000fea0003800000 */
[----:B------:R-:W-:Y:S01]  /*0770*/  VIADD R17, R17, 0x1 ;  /* 0x0000000111117836 */ /* 0x000fe20000000000 */
[----:B------:R-:W-:Y:S06]  /*0780*/  BRA `(.L_x_5) ;  /* 0x0000000000047947 */ /* 0x000fec0003800000 */
.L_x_4:
[----:B------:R-:W-:-:S07]  /*0790*/  VIADD R16, R16, 0x1 ;  /* 0x0000000110107836 */ /* 0x000fce0000000000 */
.L_x_5:
[----:B------:R-:W-:Y:S05]  /*07a0*/  BSYNC.RECONVERGENT B0 ;  /* 0x0000000000007941 */ /* 0x000fea0003800200 */
.L_x_3:
        /* <DEDUP_REMOVED lines=8> */
[----:B------:R-:W-:Y:S01]  /*0830*/  IADD3 R17, PT, PT, R17, 0x1, RZ ;  /* 0x0000000111117810 */ /* 0x000fe20007ffe0ff */
[----:B------:R-:W-:Y:S06]  /*0840*/  BRA `(.L_x_8) ;  /* 0x0000000000047947 */ /* 0x000fec0003800000 */
.L_x_7:
[----:B------:R-:W-:-:S07]  /*0850*/  VIADD R16, R16, 0x1 ;  /* 0x0000000110107836 */ /* 0x000fce0000000000 */
.L_x_8:
[----:B------:R-:W-:Y:S05]  /*0860*/  BSYNC.RECONVERGENT B0 ;  /* 0x0000000000007941 */ /* 0x000fea0003800200 */
.L_x_6:
[----:B------:R-:W-:Y:S01]  /*0870*/  IADD3 R0, PT, PT, R16, R17, RZ ;  /* 0x0000001110007210 */ /* 0x000fe20007ffe0ff */
[----:B------:R-:W0:Y:S03]  /*0880*/  LDC.64 R2, c[0x0][0x388] ;  /* 0x0000e200ff027b82 */ /* 0x000e260000000a00 */
[----:B------:R-:W-:-:S04]  /*0890*/  ISETP.NE.AND P0, PT, R0, 0x3, PT ;  /* 0x000000030000780c */ /* 0x000fc80003f05270 */
[----:B-----5:R-:W-:-:S13]  /*08a0*/  ISETP.NE.OR P0, PT, R8, RZ, P0 ;  /* 0x000000ff0800720c */ /* 0x020fda0000705670 */
[----:B------:R-:W-:Y:S01]  /*08b0*/  @P0 VIADD R0, R0, 0xfffffffc ;  /* 0xfffffffc00000836 */ /* 0x000fe20000000000 */
[----:B------:R-:W-:Y:S02]  /*08c0*/  @!P0 ISETP.GT.U32.AND P1, PT, R16, 0x1, PT ;  /* 0x000000011000880c */ /* 0x000fe40003f24070 */
[----:B------:R-:W-:Y:S01]  /*08d0*/  @!P0 MOV R5, 0x2 ;  /* 0x0000000200058802 */ /* 0x000fe20000000f00 */
[----:B0-----:R-:W-:Y:S01]  /*08e0*/  IMAD.WIDE R2, R9, 0x4, R2 ;  /* 0x0000000409027825 */ /* 0x001fe200078e0202 */
[----:B------:R-:W-:Y:S02]  /*08f0*/  @P0 ISETP.GE.U32.AND P2, PT, R0, -0x2, PT ;  /* 0xfffffffe0000080c */ /* 0x000fe40003f46070 */
[----:B------:R-:W-:Y:S02]  /*0900*/  @!P0 SEL R5, R5, 0x1, !P1 ;  /* 0x0000000105058807 */ /* 0x000fe40004800000 */
[----:B------:R-:W-:-:S05]  /*0910*/  @P0 SEL R5, R8, RZ, P2 ;  /* 0x000000ff08050207 */ /* 0x000fca0001000000 */
[----:B------:R-:W-:Y:S01]  /*0920*/  STG.E desc[UR4][R2.64], R5 ;  /* 0x0000000502007986 */ /* 0x000fe2000c101904 */
[----:B------:R-:W-:Y:S05]  /*0930*/  EXIT ;  /* 0x000000000000794d */ /* 0x000fea0003800000 */
.L_x_9:
[----:B------:R-:W-:-:S00]  /*0940*/  BRA `(.L_x_9) ;  /* 0xfffffffc00fc7947 */ /* 0x000fc0000383ffff */
[----:B------:R-:W-:-:S00]  /*0950*/  NOP ;  /* 0x0000000000007918 */ /* 0x000fc00000000000 */
        /* <DEDUP_REMOVED lines=10> */
.L_x_10:


//--------------------- .nv.shared.reserved.0     --------------------------
	.section	.nv.shared.reserved.0,"aw",@nobits
	.weak		__nv_reservedSMEM_offset_0_alias
	.size		__nv_reservedSMEM_offset_0_alias, 0, 64
	.other		__nv_reservedSMEM_offset_0_alias,@"STO_CUDA_RESERVED_SHARED STV_DEFAULT"
__nv_reservedSMEM_offset_0_alias:
	.zero		0
	.zero		64


//--------------------- .nv.constant0._Z11life_kernelPiS_ii --------------------------
	.section	.nv.constant0._Z11life_kernelPiS_ii,"a",@progbits
	.sectionflags	@""
	.align	4
.nv.constant0._Z11life_kernelPiS_ii:
	.zero		920


//--------------------- SYMBOLS --------------------------

	.type		.nv.reservedSmem.offset0,@object
	.size		.nv.reservedSmem.offset0,0x4
